//
// Generated by NVIDIA NVVM Compiler
//
// Compiler Build ID: CL-36424714
// Cuda compilation tools, release 13.0, V13.0.88
// Based on NVVM 20.0.0
//

.version 9.0
.target sm_100
.address_size 64

	// .globl	_Z16integrate_kernelPfffi

.visible .entry _Z16integrate_kernelPfffi(
	.param .u64 .ptr .align 1 _Z16integrate_kernelPfffi_param_0,
	.param .f32 _Z16integrate_kernelPfffi_param_1,
	.param .f32 _Z16integrate_kernelPfffi_param_2,
	.param .u32 _Z16integrate_kernelPfffi_param_3
)
{
	.reg .pred 	%p<2>;
	.reg .b32 	%r<6>;
	.reg .b32 	%f<11>;
	.reg .b64 	%rd<5>;

	ld.param.u64 	%rd1, [_Z16integrate_kernelPfffi_param_0];
	ld.param.f32 	%f2, [_Z16integrate_kernelPfffi_param_1];
	ld.param.f32 	%f3, [_Z16integrate_kernelPfffi_param_2];
	ld.param.u32 	%r2, [_Z16integrate_kernelPfffi_param_3];
	mov.u32 	%r3, %tid.x;
	mov.u32 	%r4, %ctaid.x;
	mov.u32 	%r5, %ntid.x;
	mad.lo.s32 	%r1, %r4, %r5, %r3;
	sub.f32 	%f4, %f3, %f2;
	cvt.rn.f32.s32 	%f5, %r2;
	div.rn.f32 	%f1, %f4, %f5;
	setp.ge.s32 	%p1, %r1, %r2;
	@%p1 bra 	$L__BB0_2;
	cvta.to.global.u64 	%rd2, %rd1;
	cvt.rn.f32.s32 	%f6, %r1;
	fma.rn.f32 	%f7, %f1, %f6, %f2;
	fma.rn.f32 	%f8, %f1, 0f3F000000, %f7;
	mul.f32 	%f9, %f8, %f8;
	mul.f32 	%f10, %f1, %f9;
	mul.wide.s32 	%rd3, %r1, 4;
	add.s64 	%rd4, %rd2, %rd3;
	st.global.f32 	[%rd4], %f10;
$L__BB0_2:
	ret;

}


// ===== COMPILED SASS (sm_100) =====

	.target	sm_100

	.elftype	@"ET_EXEC"


//--------------------- .note.nv.tkinfo           --------------------------
	.section	.note.nv.tkinfo,"",@"SHT_NOTE"
	.sectionflags	@"SHF_NOTE_NV_TKINFO"
	.tkinfo
        /*0018*/ 	.word	0x00000002
        /*0030*/ 	.string	""
        /*0030*/ 	.string	"ptxas"
        /*0030*/ 	.string	"Cuda compilation tools, release 13.0, V13.0.88"
        /*0030*/ 	.string	"Build cuda_13.0.r13.0/compiler.36424714_0"
        /*0030*/ 	.string	"-arch sm_100 -m 64 "



//--------------------- .note.nv.cuinfo           --------------------------
	.section	.note.nv.cuinfo,"",@"SHT_NOTE"
	.sectionflags	@"SHF_NOTE_NV_CUINFO"
        /*0018*/ 	.short	0x0002
        /*001a*/ 	.short	0x0064
        /*001c*/ 	.short	0x0082
	.zero		2


//--------------------- .nv.info                  --------------------------
	.section	.nv.info,"",@"SHT_CUDA_INFO"
	.align	4


	//----- nvinfo : EIATTR_REGCOUNT
	.align		4
        /*0000*/ 	.byte	0x04, 0x2f
        /*0002*/ 	.short	(.L_1 - .L_0)
	.align		4
.L_0:
        /*0004*/ 	.word	index@(_Z16integrate_kernelPfffi)
        /*0008*/ 	.word	0x00000010


	//----- nvinfo : EIATTR_FRAME_SIZE
	.align		4
.L_1:
        /*000c*/ 	.byte	0x04, 0x11
        /*000e*/ 	.short	(.L_3 - .L_2)
	.align		4
.L_2:
        /*0010*/ 	.word	index@($__internal_0_$__cuda_sm3x_div_rn_noftz_f32_slowpath)
        /*0014*/ 	.word	0x00000000


	//----- nvinfo : EIATTR_FRAME_SIZE
	.align		4
.L_3:
        /*0018*/ 	.byte	0x04, 0x11
        /*001a*/ 	.short	(.L_5 - .L_4)
	.align		4
.L_4:
        /*001c*/ 	.word	index@(_Z16integrate_kernelPfffi)
        /*0020*/ 	.word	0x00000000


	//----- nvinfo : EIATTR_MIN_STACK_SIZE
	.align		4
.L_5:
        /*0024*/ 	.byte	0x04, 0x12
        /*0026*/ 	.short	(.L_7 - .L_6)
	.align		4
.L_6:
        /*0028*/ 	.word	index@(_Z16integrate_kernelPfffi)
        /*002c*/ 	.word	0x00000000
.L_7:


//--------------------- .nv.compat                --------------------------
	.section	.nv.compat,"",@"SHT_CUDA_COMPAT_INFO"
	.align	4
        /*0000*/ 	.byte	0x02, 0x09, 0x00, 0x00, 0x02, 0x02, 0x01, 0x00, 0x02, 0x05, 0x05, 0x00, 0x03, 0x07, 0x01, 0x01
        /*0010*/ 	.byte	0x02, 0x03, 0x00, 0x00, 0x02, 0x06, 0x01, 0x00, 0x04, 0x0b, 0x08, 0x00, 0x01, 0x00, 0x00, 0x00
        /*0020*/ 	.byte	0x00, 0x00, 0x00, 0x00


//--------------------- .nv.info._Z16integrate_kernelPfffi --------------------------
	.section	.nv.info._Z16integrate_kernelPfffi,"",@"SHT_CUDA_INFO"
	.sectionflags	@""
	.align	4


	//----- nvinfo : EIATTR_CUDA_API_VERSION
	.align		4
        /*0000*/ 	.byte	0x04, 0x37
        /*0002*/ 	.short	(.L_9 - .L_8)
.L_8:
        /*0004*/ 	.word	0x00000082


	//----- nvinfo : EIATTR_KPARAM_INFO
	.align		4
.L_9:
        /*0008*/ 	.byte	0x04, 0x17
        /*000a*/ 	.short	(.L_11 - .L_10)
.L_10:
        /*000c*/ 	.word	0x00000000
        /*0010*/ 	.short	0x0003
        /*0012*/ 	.short	0x0010
        /*0014*/ 	.byte	0x00, 0xf0, 0x11, 0x00


	//----- nvinfo : EIATTR_KPARAM_INFO
	.align		4
.L_11:
        /*0018*/ 	.byte	0x04, 0x17
        /*001a*/ 	.short	(.L_13 - .L_12)
.L_12:
        /*001c*/ 	.word	0x00000000
        /*0020*/ 	.short	0x0002
        /*0022*/ 	.short	0x000c
        /*0024*/ 	.byte	0x00, 0xf0, 0x11, 0x00


	//----- nvinfo : EIATTR_KPARAM_INFO
	.align		4
.L_13:
        /*0028*/ 	.byte	0x04, 0x17
        /*002a*/ 	.short	(.L_15 - .L_14)
.L_14:
        /*002c*/ 	.word	0x00000000
        /*0030*/ 	.short	0x0001
        /*0032*/ 	.short	0x0008
        /*0034*/ 	.byte	0x00, 0xf0, 0x11, 0x00


	//----- nvinfo : EIATTR_KPARAM_INFO
	.align		4
.L_15:
        /*0038*/ 	.byte	0x04, 0x17
        /*003a*/ 	.short	(.L_17 - .L_16)
.L_16:
        /*003c*/ 	.word	0x00000000
        /*0040*/ 	.short	0x0000
        /*0042*/ 	.short	0x0000
        /*0044*/ 	.byte	0x00, 0xf5, 0x21, 0x00


	//----- nvinfo : EIATTR_SPARSE_MMA_MASK
	.align		4
.L_17:
        /*0048*/ 	.byte	0x03, 0x50
        /*004a*/ 	.short	0x0000


	//----- nvinfo : EIATTR_MAXREG_COUNT
	.align		4
        /*004c*/ 	.byte	0x03, 0x1b
        /*004e*/ 	.short	0x00ff


	//----- nvinfo : EIATTR_MERCURY_ISA_VERSION
	.align		4
        /*0050*/ 	.byte	0x03, 0x5f
        /*0052*/ 	.short	0x0101


	//----- nvinfo : EIATTR_VRC_CTA_INIT_COUNT
	.align		4
        /*0054*/ 	.byte	0x02, 0x4a
	.zero		1
	.zero		1


	//----- nvinfo : EIATTR_EXIT_INSTR_OFFSETS
	.align		4
        /*0058*/ 	.byte	0x04, 0x1c
        /*005a*/ 	.short	(.L_19 - .L_18)


	//   ....[0]....
.L_18:
        /*005c*/ 	.word	0x00000160


	//   ....[1]....
        /*0060*/ 	.word	0x00000210


	//----- nvinfo : EIATTR_CRS_STACK_SIZE
	.align		4
.L_19:
        /*0064*/ 	.byte	0x04, 0x1e
        /*0066*/ 	.short	(.L_21 - .L_20)
.L_20:
        /*0068*/ 	.word	0x00000000


	//----- nvinfo : EIATTR_CBANK_PARAM_SIZE
	.align		4
.L_21:
        /*006c*/ 	.byte	0x03, 0x19
        /*006e*/ 	.short	0x0014


	//----- nvinfo : EIATTR_PARAM_CBANK
	.align		4
        /*0070*/ 	.byte	0x04, 0x0a
        /*0072*/ 	.short	(.L_23 - .L_22)
	.align		4
.L_22:
        /*0074*/ 	.word	index@(.nv.constant0._Z16integrate_kernelPfffi)
        /*0078*/ 	.short	0x0380
        /*007a*/ 	.short	0x0014


	//----- nvinfo : EIATTR_SW_WAR
	.align		4
.L_23:
        /*007c*/ 	.byte	0x04, 0x36
        /*007e*/ 	.short	(.L_25 - .L_24)
.L_24:
        /*0080*/ 	.word	0x00000008
.L_25:


//--------------------- .nv.callgraph             --------------------------
	.section	.nv.callgraph,"",@"SHT_CUDA_CALLGRAPH"
	.align	4
	.sectionentsize	8
	.align		4
        /*0000*/ 	.word	0x00000000
	.align		4
        /*0004*/ 	.word	0xffffffff
	.align		4
        /*0008*/ 	.word	0x00000000
	.align		4
        /*000c*/ 	.word	0xfffffffe
	.align		4
        /*0010*/ 	.word	0x00000000
	.align		4
        /*0014*/ 	.word	0xfffffffd
	.align		4
        /*0018*/ 	.word	0x00000000
	.align		4
        /*001c*/ 	.word	0xfffffffc


//--------------------- .text._Z16integrate_kernelPfffi --------------------------
	.section	.text._Z16integrate_kernelPfffi,"ax",@progbits
	.align	128
        .global         _Z16integrate_kernelPfffi
        .type           _Z16integrate_kernelPfffi,@function
        .size           _Z16integrate_kernelPfffi,(.L_x_10 - _Z16integrate_kernelPfffi)
        .other          _Z16integrate_kernelPfffi,@"STO_CUDA_ENTRY STV_DEFAULT"
_Z16integrate_kernelPfffi:
.text._Z16integrate_kernelPfffi:
[----:B------:R-:W-:Y:S01]  /*0000*/  LDC R1, c[0x0][0x37c] ;  /* 0x0000df00ff017b82 */ /* 0x000fe20000000800 */
[----:B------:R-:W0:Y:S07]  /*0010*/  LDCU UR4, c[0x0][0x390] ;  /* 0x00007200ff0477ac */ /* 0x000e2e0008000800 */
[----:B------:R-:W1:Y:S01]  /*0020*/  LDC.64 R10, c[0x0][0x388] ;  /* 0x0000e200ff0a7b82 */ /* 0x000e620000000a00 */
[----:B------:R-:W2:Y:S07]  /*0030*/  S2R R7, SR_TID.X ;  /* 0x0000000000077919 */ /* 0x000eae0000002100 */
[----:B------:R-:W2:Y:S01]  /*0040*/  LDC R8, c[0x0][0x360] ;  /* 0x0000d800ff087b82 */ /* 0x000ea20000000800 */
[----:B0-----:R-:W-:-:S07]  /*0050*/  I2FP.F32.S32 R3, UR4 ;  /* 0x0000000400037c45 */ /* 0x001fce0008201400 */
[----:B------:R-:W2:Y:S01]  /*0060*/  S2UR UR4, SR_CTAID.X ;  /* 0x00000000000479c3 */ /* 0x000ea20000002500 */
[----:B------:R-:W0:Y:S01]  /*0070*/  MUFU.RCP R2, R3 ;  /* 0x0000000300027308 */ /* 0x000e220000001000 */
[----:B-1----:R-:W-:-:S07]  /*0080*/  FADD R0, R11, -R10 ;  /* 0x8000000a0b007221 */ /* 0x002fce0000000000 */
[----:B------:R-:W1:Y:S01]  /*0090*/  FCHK P0, R0, R3 ;  /* 0x0000000300007302 */ /* 0x000e620000000000 */
[----:B0-----:R-:W-:-:S04]  /*00a0*/  FFMA R5, -R3, R2, 1 ;  /* 0x3f80000003057423 */ /* 0x001fc80000000102 */
[----:B------:R-:W-:Y:S01]  /*00b0*/  FFMA R5, R2, R5, R2 ;  /* 0x0000000502057223 */ /* 0x000fe20000000002 */
[----:B--2---:R-:W-:-:S03]  /*00c0*/  IMAD R2, R8, UR4, R7 ;  /* 0x0000000408027c24 */ /* 0x004fc6000f8e0207 */
[----:B------:R-:W-:-:S04]  /*00d0*/  FFMA R4, R0, R5, RZ ;  /* 0x0000000500047223 */ /* 0x000fc800000000ff */
[----:B------:R-:W-:-:S04]  /*00e0*/  FFMA R6, -R3, R4, R0 ;  /* 0x0000000403067223 */ /* 0x000fc80000000100 */
[----:B------:R-:W-:Y:S01]  /*00f0*/  FFMA R6, R5, R6, R4 ;  /* 0x0000000605067223 */ /* 0x000fe20000000004 */
[----:B-1----:R-:W-:Y:S06]  /*0100*/  @!P0 BRA `(.L_x_0) ;  /* 0x00000000000c8947 */ /* 0x002fec0003800000 */
[----:B------:R-:W-:-:S07]  /*0110*/  MOV R4, 0x130 ;  /* 0x0000013000047802 */ /* 0x000fce0000000f00 */
[----:B------:R-:W-:Y:S05]  /*0120*/  CALL.REL.NOINC `($__internal_0_$__cuda_sm3x_div_rn_noftz_f32_slowpath) ;  /* 0x00000000003c7944 */ /* 0x000fea0003c00000 */
[----:B------:R-:W-:-:S07]  /*0130*/  IMAD.MOV.U32 R6, RZ, RZ, R0 ;  /* 0x000000ffff067224 */ /* 0x000fce00078e0000 */
.L_x_0:
[----:B------:R-:W0:Y:S02]  /*0140*/  LDCU UR4, c[0x0][0x390] ;  /* 0x00007200ff0477ac */ /* 0x000e240008000800 */
[----:B0-----:R-:W-:-:S13]  /*0150*/  ISETP.GE.AND P0, PT, R2, UR4, PT ;  /* 0x0000000402007c0c */ /* 0x001fda000bf06270 */
[----:B------:R-:W-:Y:S05]  /*0160*/  @P0 EXIT ;  /* 0x000000000000094d */ /* 0x000fea0003800000 */
[----:B------:R-:W0:Y:S01]  /*0170*/  LDCU UR6, c[0x0][0x388] ;  /* 0x00007100ff0677ac */ /* 0x000e220008000800 */
[----:B------:R-:W1:Y:S01]  /*0180*/  LDC.64 R4, c[0x0][0x380] ;  /* 0x0000e000ff047b82 */ /* 0x000e620000000a00 */
[----:B------:R-:W-:Y:S01]  /*0190*/  I2FP.F32.S32 R3, R2 ;  /* 0x0000000200037245 */ /* 0x000fe20000201400 */
[----:B------:R-:W2:Y:S04]  /*01a0*/  LDCU.64 UR4, c[0x0][0x358] ;  /* 0x00006b00ff0477ac */ /* 0x000ea80008000a00 */
[----:B0-----:R-:W-:-:S04]  /*01b0*/  FFMA R3, R3, R6, UR6 ;  /* 0x0000000603037e23 */ /* 0x001fc80008000006 */
[----:B------:R-:W-:-:S04]  /*01c0*/  FFMA R3, R6, 0.5, R3 ;  /* 0x3f00000006037823 */ /* 0x000fc80000000003 */
[----:B------:R-:W-:Y:S01]  /*01d0*/  FMUL R7, R3, R3 ;  /* 0x0000000303077220 */ /* 0x000fe20000400000 */
[----:B-1----:R-:W-:-:S04]  /*01e0*/  IMAD.WIDE R2, R2, 0x4, R4 ;  /* 0x0000000402027825 */ /* 0x002fc800078e0204 */
[----:B------:R-:W-:-:S05]  /*01f0*/  FMUL R7, R7, R6 ;  /* 0x0000000607077220 */ /* 0x000fca0000400000 */
[----:B--2---:R-:W-:Y:S01]  /*0200*/  STG.E desc[UR4][R2.64], R7 ;  /* 0x0000000702007986 */ /* 0x004fe2000c101904 */
[----:B------:R-:W-:Y:S05]  /*0210*/  EXIT ;  /* 0x000000000000794d */ /* 0x000fea0003800000 */
        .weak           $__internal_0_$__cuda_sm3x_div_rn_noftz_f32_slowpath
        .type           $__internal_0_$__cuda_sm3x_div_rn_noftz_f32_slowpath,@function
        .size           $__internal_0_$__cuda_sm3x_div_rn_noftz_f32_slowpath,(.L_x_10 - $__internal_0_$__cuda_sm3x_div_rn_noftz_f32_slowpath)
$__internal_0_$__cuda_sm3x_div_rn_noftz_f32_slowpath:
[--C-:B------:R-:W-:Y:S01]  /*0220*/  SHF.R.U32.HI R6, RZ, 0x17, R3.reuse ;  /* 0x00000017ff067819 */ /* 0x100fe20000011603 */
[--C-:B------:R-:W-:Y:S01]  /*0230*/  IMAD.MOV.U32 R7, RZ, RZ, R0.reuse ;  /* 0x000000ffff077224 */ /* 0x100fe200078e0000 */
[----:B------:R-:W-:Y:S01]  /*0240*/  SHF.R.U32.HI R5, RZ, 0x17, R0 ;  /* 0x00000017ff057819 */ /* 0x000fe20000011600 */
[----:B------:R-:W-:Y:S01]  /*0250*/  IMAD.MOV.U32 R8, RZ, RZ, R3 ;  /* 0x000000ffff087224 */ /* 0x000fe200078e0003 */
[----:B------:R-:W-:Y:S02]  /*0260*/  LOP3.LUT R6, R6, 0xff, RZ, 0xc0, !PT ;  /* 0x000000ff06067812 */ /* 0x000fe400078ec0ff */
[----:B------:R-:W-:-:S03]  /*0270*/  LOP3.LUT R5, R5, 0xff, RZ, 0xc0, !PT ;  /* 0x000000ff05057812 */ /* 0x000fc600078ec0ff */
[----:B------:R-:W-:Y:S02]  /*0280*/  VIADD R11, R6, 0xffffffff ;  /* 0xffffffff060b7836 */ /* 0x000fe40000000000 */
[----:B------:R-:W-:-:S03]  /*0290*/  VIADD R10, R5, 0xffffffff ;  /* 0xffffffff050a7836 */ /* 0x000fc60000000000 */
[----:B------:R-:W-:-:S04]  /*02a0*/  ISETP.GT.U32.AND P0, PT, R11, 0xfd, PT ;  /* 0x000000fd0b00780c */ /* 0x000fc80003f04070 */
[----:B------:R-:W-:-:S13]  /*02b0*/  ISETP.GT.U32.OR P0, PT, R10, 0xfd, P0 ;  /* 0x000000fd0a00780c */ /* 0x000fda0000704470 */
[----:B------:R-:W-:Y:S01]  /*02c0*/  @!P0 IMAD.MOV.U32 R9, RZ, RZ, RZ ;  /* 0x000000ffff098224 */ /* 0x000fe200078e00ff */
[----:B------:R-:W-:Y:S06]  /*02d0*/  @!P0 BRA `(.L_x_1) ;  /* 0x00000000005c8947 */ /* 0x000fec0003800000 */
[----:B------:R-:W-:Y:S02]  /*02e0*/  FSETP.GTU.FTZ.AND P0, PT, |R0|, +INF , PT ;  /* 0x7f8000000000780b */ /* 0x000fe40003f1c200 */
[----:B------:R-:W-:-:S04]  /*02f0*/  FSETP.GTU.FTZ.AND P1, PT, |R3|, +INF , PT ;  /* 0x7f8000000300780b */ /* 0x000fc80003f3c200 */
[----:B------:R-:W-:-:S13]  /*0300*/  PLOP3.LUT P0, PT, P0, P1, PT, 0xf8, 0x8f ;  /* 0x00000000008f781c */ /* 0x000fda0000703f70 */
[----:B------:R-:W-:Y:S05]  /*0310*/  @P0 BRA `(.L_x_2) ;  /* 0x0000000400440947 */ /* 0x000fea0003800000 */
[----:B------:R-:W-:-:S13]  /*0320*/  LOP3.LUT P0, RZ, R8, 0x7fffffff, R7, 0xc8, !PT ;  /* 0x7fffffff08ff7812 */ /* 0x000fda000780c807 */
[----:B------:R-:W-:Y:S05]  /*0330*/  @!P0 BRA `(.L_x_3) ;  /* 0x0000000400348947 */ /* 0x000fea0003800000 */
[C---:B------:R-:W-:Y:S02]  /*0340*/  FSETP.NEU.FTZ.AND P2, PT, |R0|.reuse, +INF , PT ;  /* 0x7f8000000000780b */ /* 0x040fe40003f5d200 */
[----:B------:R-:W-:Y:S02]  /*0350*/  FSETP.NEU.FTZ.AND P1, PT, |R3|, +INF , PT ;  /* 0x7f8000000300780b */ /* 0x000fe40003f3d200 */
[----:B------:R-:W-:-:S11]  /*0360*/  FSETP.NEU.FTZ.AND P0, PT, |R0|, +INF , PT ;  /* 0x7f8000000000780b */ /* 0x000fd60003f1d200 */
[----:B------:R-:W-:Y:S05]  /*0370*/  @!P1 BRA !P2, `(.L_x_3) ;  /* 0x0000000400249947 */ /* 0x000fea0005000000 */
[----:B------:R-:W-:-:S04]  /*0380*/  LOP3.LUT P2, RZ, R7, 0x7fffffff, RZ, 0xc0, !PT ;  /* 0x7fffffff07ff7812 */ /* 0x000fc8000784c0ff */
[----:B------:R-:W-:-:S13]  /*0390*/  PLOP3.LUT P1, PT, P1, P2, PT, 0x2f, 0xf2 ;  /* 0x0000000000f2781c */ /* 0x000fda0000f24577 */
[----:B------:R-:W-:Y:S05]  /*03a0*/  @P1 BRA `(.L_x_4) ;  /* 0x0000000400101947 */ /* 0x000fea0003800000 */
[----:B------:R-:W-:-:S04]  /*03b0*/  LOP3.LUT P1, RZ, R8, 0x7fffffff, RZ, 0xc0, !PT ;  /* 0x7fffffff08ff7812 */ /* 0x000fc8000782c0ff */
[----:B------:R-:W-:-:S13]  /*03c0*/  PLOP3.LUT P0, PT, P0, P1, PT, 0x2f, 0xf2 ;  /* 0x0000000000f2781c */ /* 0x000fda0000702577 */
[----:B------:R-:W-:Y:S05]  /*03d0*/  @P0 BRA `(.L_x_5) ;  /* 0x0000000000f80947 */ /* 0x000fea0003800000 */
[----:B------:R-:W-:Y:S02]  /*03e0*/  ISETP.GE.AND P0, PT, R10, RZ, PT ;  /* 0x000000ff0a00720c */ /* 0x000fe40003f06270 */
[----:B------:R-:W-:-:S11]  /*03f0*/  ISETP.GE.AND P1, PT, R11, RZ, PT ;  /* 0x000000ff0b00720c */ /* 0x000fd60003f26270 */
[----:B------:R-:W-:Y:S02]  /*0400*/  @P0 IMAD.MOV.U32 R9, RZ, RZ, RZ ;  /* 0x000000ffff090224 */ /* 0x000fe400078e00ff */
[----:B------:R-:W-:Y:S01]  /*0410*/  @!P0 FFMA R7, R0, 1.84467440737095516160e+19, RZ ;  /* 0x5f80000000078823 */ /* 0x000fe200000000ff */
[----:B------:R-:W-:Y:S02]  /*0420*/  @!P0 IMAD.MOV.U32 R9, RZ, RZ, -0x40 ;  /* 0xffffffc0ff098424 */ /* 0x000fe400078e00ff */
[----:B------:R-:W-:Y:S02]  /*0430*/  @!P1 FFMA R8, R3, 1.84467440737095516160e+19, RZ ;  /* 0x5f80000003089823 */ /* 0x000fe400000000ff */
[----:B------:R-:W-:-:S07]  /*0440*/  @!P1 VIADD R9, R9, 0x40 ;  /* 0x0000004009099836 */ /* 0x000fce0000000000 */
.L_x_1:
[----:B------:R-:W-:Y:S01]  /*0450*/  LEA R3, R6, 0xc0800000, 0x17 ;  /* 0xc080000006037811 */ /* 0x000fe200078eb8ff */
[----:B------:R-:W-:-:S04]  /*0460*/  VIADD R5, R5, 0xffffff81 ;  /* 0xffffff8105057836 */ /* 0x000fc80000000000 */
[----:B------:R-:W-:Y:S01]  /*0470*/  IMAD.IADD R3, R8, 0x1, -R3 ;  /* 0x0000000108037824 */ /* 0x000fe200078e0a03 */
[C---:B------:R-:W-:Y:S01]  /*0480*/  IADD3 R6, PT, PT, R5.reuse, 0x7f, -R6 ;  /* 0x0000007f05067810 */ /* 0x040fe20007ffe806 */
[----:B------:R-:W-:Y:S02]  /*0490*/  IMAD R0, R5, -0x800000, R7 ;  /* 0xff80000005007824 */ /* 0x000fe400078e0207 */
[----:B------:R-:W0:Y:S01]  /*04a0*/  MUFU.RCP R8, R3 ;  /* 0x0000000300087308 */ /* 0x000e220000001000 */
[----:B------:R-:W-:Y:S01]  /*04b0*/  FADD.FTZ R11, -R3, -RZ ;  /* 0x800000ff030b7221 */ /* 0x000fe20000010100 */
[----:B------:R-:W-:-:S03]  /*04c0*/  IMAD.IADD R6, R6, 0x1, R9 ;  /* 0x0000000106067824 */ /* 0x000fc600078e0209 */
[----:B0-----:R-:W-:-:S04]  /*04d0*/  FFMA R13, R8, R11, 1 ;  /* 0x3f800000080d7423 */ /* 0x001fc8000000000b */
[----:B------:R-:W-:-:S04]  /*04e0*/  FFMA R10, R8, R13, R8 ;  /* 0x0000000d080a7223 */ /* 0x000fc80000000008 */
[----:B------:R-:W-:-:S04]  /*04f0*/  FFMA R7, R0, R10, RZ ;  /* 0x0000000a00077223 */ /* 0x000fc800000000ff */
[----:B------:R-:W-:-:S04]  /*0500*/  FFMA R8, R11, R7, R0 ;  /* 0x000000070b087223 */ /* 0x000fc80000000000 */
[----:B------:R-:W-:-:S04]  /*0510*/  FFMA R7, R10, R8, R7 ;  /* 0x000000080a077223 */ /* 0x000fc80000000007 */
[----:B------:R-:W-:-:S04]  /*0520*/  FFMA R8, R11, R7, R0 ;  /* 0x000000070b087223 */ /* 0x000fc80000000000 */
[----:B------:R-:W-:-:S05]  /*0530*/  FFMA R0, R10, R8, R7 ;  /* 0x000000080a007223 */ /* 0x000fca0000000007 */
[----:B------:R-:W-:-:S04]  /*0540*/  SHF.R.U32.HI R3, RZ, 0x17, R0 ;  /* 0x00000017ff037819 */ /* 0x000fc80000011600 */
[----:B------:R-:W-:-:S05]  /*0550*/  LOP3.LUT R3, R3, 0xff, RZ, 0xc0, !PT ;  /* 0x000000ff03037812 */ /* 0x000fca00078ec0ff */
[----:B------:R-:W-:-:S04]  /*0560*/  IMAD.IADD R9, R3, 0x1, R6 ;  /* 0x0000000103097824 */ /* 0x000fc800078e0206 */
[----:B------:R-:W-:-:S05]  /*0570*/  VIADD R3, R9, 0xffffffff ;  /* 0xffffffff09037836 */ /* 0x000fca0000000000 */
[----:B------:R-:W-:-:S13]  /*0580*/  ISETP.GE.U32.AND P0, PT, R3, 0xfe, PT ;  /* 0x000000fe0300780c */ /* 0x000fda0003f06070 */
[----:B------:R-:W-:Y:S05]  /*0590*/  @!P0 BRA `(.L_x_6) ;  /* 0x0000000000808947 */ /* 0x000fea0003800000 */
[----:B------:R-:W-:-:S13]  /*05a0*/  ISETP.GT.AND P0, PT, R9, 0xfe, PT ;  /* 0x000000fe0900780c */ /* 0x000fda0003f04270 */
[----:B------:R-:W-:Y:S05]  /*05b0*/  @P0 BRA `(.L_x_7) ;  /* 0x00000000006c0947 */ /* 0x000fea0003800000 */
[----:B------:R-:W-:-:S13]  /*05c0*/  ISETP.GE.AND P0, PT, R9, 0x1, PT ;  /* 0x000000010900780c */ /* 0x000fda0003f06270 */
[----:B------:R-:W-:Y:S05]  /*05d0*/  @P0 BRA `(.L_x_8) ;  /* 0x0000000000980947 */ /* 0x000fea0003800000 */
[----:B------:R-:W-:Y:S02]  /*05e0*/  ISETP.GE.AND P0, PT, R9, -0x18, PT ;  /* 0xffffffe80900780c */ /* 0x000fe40003f06270 */
[----:B------:R-:W-:-:S11]  /*05f0*/  LOP3.LUT R0, R0, 0x80000000, RZ, 0xc0, !PT ;  /* 0x8000000000007812 */ /* 0x000fd600078ec0ff */
[----:B------:R-:W-:Y:S05]  /*0600*/  @!P0 BRA `(.L_x_8) ;  /* 0x00000000008c8947 */ /* 0x000fea0003800000 */
[CCC-:B------:R-:W-:Y:S01]  /*0610*/  FFMA.RZ R3, R10.reuse, R8.reuse, R7.reuse ;  /* 0x000000080a037223 */ /* 0x1c0fe2000000c007 */
[CCC-:B------:R-:W-:Y:S01]  /*0620*/  FFMA.RM R6, R10.reuse, R8.reuse, R7.reuse ;  /* 0x000000080a067223 */ /* 0x1c0fe20000004007 */
[C---:B------:R-:W-:Y:S02]  /*0630*/  ISETP.NE.AND P2, PT, R9.reuse, RZ, PT ;  /* 0x000000ff0900720c */ /* 0x040fe40003f45270 */
[----:B------:R-:W-:Y:S02]  /*0640*/  ISETP.NE.AND P1, PT, R9, RZ, PT ;  /* 0x000000ff0900720c */ /* 0x000fe40003f25270 */
[----:B------:R-:W-:Y:S01]  /*0650*/  LOP3.LUT R5, R3, 0x7fffff, RZ, 0xc0, !PT ;  /* 0x007fffff03057812 */ /* 0x000fe200078ec0ff */
[----:B------:R-:W-:Y:S01]  /*0660*/  FFMA.RP R3, R10, R8, R7 ;  /* 0x000000080a037223 */ /* 0x000fe20000008007 */
[----:B------:R-:W-:Y:S02]  /*0670*/  VIADD R8, R9, 0x20 ;  /* 0x0000002009087836 */ /* 0x000fe40000000000 */
[----:B------:R-:W-:Y:S01]  /*0680*/  LOP3.LUT R5, R5, 0x800000, RZ, 0xfc, !PT ;  /* 0x0080000005057812 */ /* 0x000fe200078efcff */
[----:B------:R-:W-:Y:S01]  /*0690*/  IMAD.MOV R7, RZ, RZ, -R9 ;  /* 0x000000ffff077224 */ /* 0x000fe200078e0a09 */
[----:B------:R-:W-:-:S02]  /*06a0*/  FSETP.NEU.FTZ.AND P0, PT, R3, R6, PT ;  /* 0x000000060300720b */ /* 0x000fc40003f1d000 */
[----:B------:R-:W-:Y:S02]  /*06b0*/  SHF.L.U32 R8, R5, R8, RZ ;  /* 0x0000000805087219 */ /* 0x000fe400000006ff */
[----:B------:R-:W-:Y:S02]  /*06c0*/  SEL R6, R7, RZ, P2 ;  /* 0x000000ff07067207 */ /* 0x000fe40001000000 */
[----:B------:R-:W-:Y:S02]  /*06d0*/  ISETP.NE.AND P1, PT, R8, RZ, P1 ;  /* 0x000000ff0800720c */ /* 0x000fe40000f25270 */
[----:B------:R-:W-:Y:S02]  /*06e0*/  SHF.R.U32.HI R6, RZ, R6, R5 ;  /* 0x00000006ff067219 */ /* 0x000fe40000011605 */
[----:B------:R-:W-:Y:S02]  /*06f0*/  PLOP3.LUT P0, PT, P0, P1, PT, 0xf8, 0x8f ;  /* 0x00000000008f781c */ /* 0x000fe40000703f70 */
[----:B------:R-:W-:-:S02]  /*0700*/  SHF.R.U32.HI R8, RZ, 0x1, R6 ;  /* 0x00000001ff087819 */ /* 0x000fc40000011606 */
[----:B------:R-:W-:-:S04]  /*0710*/  SEL R3, RZ, 0x1, !P0 ;  /* 0x00000001ff037807 */ /* 0x000fc80004000000 */
[----:B------:R-:W-:-:S04]  /*0720*/  LOP3.LUT R3, R3, 0x1, R8, 0xf8, !PT ;  /* 0x0000000103037812 */ /* 0x000fc800078ef808 */
[----:B------:R-:W-:-:S05]  /*0730*/  LOP3.LUT R3, R3, R6, RZ, 0xc0, !PT ;  /* 0x0000000603037212 */ /* 0x000fca00078ec0ff */
[----:B------:R-:W-:-:S05]  /*0740*/  IMAD.IADD R3, R8, 0x1, R3 ;  /* 0x0000000108037824 */ /* 0x000fca00078e0203 */
[----:B------:R-:W-:Y:S01]  /*0750*/  LOP3.LUT R0, R3, R0, RZ, 0xfc, !PT ;  /* 0x0000000003007212 */ /* 0x000fe200078efcff */
[----:B------:R-:W-:Y:S06]  /*0760*/  BRA `(.L_x_8) ;  /* 0x0000000000347947 */ /* 0x000fec0003800000 */
.L_x_7:
[----:B------:R-:W-:-:S04]  /*0770*/  LOP3.LUT R0, R0, 0x80000000, RZ, 0xc0, !PT ;  /* 0x8000000000007812 */ /* 0x000fc800078ec0ff */
[----:B------:R-:W-:Y:S01]  /*0780*/  LOP3.LUT R0, R0, 0x7f800000, RZ, 0xfc, !PT ;  /* 0x7f80000000007812 */ /* 0x000fe200078efcff */
[----:B------:R-:W-:Y:S06]  /*0790*/  BRA `(.L_x_8) ;  /* 0x0000000000287947 */ /* 0x000fec0003800000 */
.L_x_6:
[----:B------:R-:W-:Y:S01]  /*07a0*/  IMAD R0, R6, 0x800000, R0 ;  /* 0x0080000006007824 */ /* 0x000fe200078e0200 */
[----:B------:R-:W-:Y:S06]  /*07b0*/  BRA `(.L_x_8) ;  /* 0x0000000000207947 */ /* 0x000fec0003800000 */
.L_x_5:
[----:B------:R-:W-:-:S04]  /*07c0*/  LOP3.LUT R0, R8, 0x80000000, R7, 0x48, !PT ;  /* 0x8000000008007812 */ /* 0x000fc800078e4807 */
[----:B------:R-:W-:Y:S01]  /*07d0*/  LOP3.LUT R0, R0, 0x7f800000, RZ, 0xfc, !PT ;  /* 0x7f80000000007812 */ /* 0x000fe200078efcff */
[----:B------:R-:W-:Y:S06]  /*07e0*/  BRA `(.L_x_8) ;  /* 0x0000000000147947 */ /* 0x000fec0003800000 */
.L_x_4:
[----:B------:R-:W-:Y:S01]  /*07f0*/  LOP3.LUT R0, R8, 0x80000000, R7, 0x48, !PT ;  /* 0x8000000008007812 */ /* 0x000fe200078e4807 */
[----:B------:R-:W-:Y:S06]  /*0800*/  BRA `(.L_x_8) ;  /* 0x00000000000c7947 */ /* 0x000fec0003800000 */
.L_x_3:
[----:B------:R-:W0:Y:S01]  /*0810*/  MUFU.RSQ R0, -QNAN ;  /* 0xffc0000000007908 */ /* 0x000e220000001400 */
[----:B------:R-:W-:Y:S05]  /*0820*/  BRA `(.L_x_8) ;  /* 0x0000000000047947 */ /* 0x000fea0003800000 */
.L_x_2:
[----:B------:R-:W-:-:S07]  /*0830*/  FADD.FTZ R0, R0, R3 ;  /* 0x0000000300007221 */ /* 0x000fce0000010000 */
.L_x_8:
[----:B------:R-:W-:-:S04]  /*0840*/  IMAD.MOV.U32 R5, RZ, RZ, 0x0 ;  /* 0x00000000ff057424 */ /* 0x000fc800078e00ff */
[----:B0-----:R-:W-:Y:S05]  /*0850*/  RET.REL.NODEC R4 `(_Z16integrate_kernelPfffi) ;  /* 0xfffffff404e87950 */ /* 0x001fea0003c3ffff */
.L_x_9:
[----:B------:R-:W-:-:S00]  /*0860*/  BRA `(.L_x_9) ;  /* 0xfffffffc00fc7947 */ /* 0x000fc0000383ffff */
[----:B------:R-:W-:-:S00]  /*0870*/  NOP ;  /* 0x0000000000007918 */ /* 0x000fc00000000000 */
        /* <DEDUP_REMOVED lines=8> */
.L_x_10:


//--------------------- .nv.shared.reserved.0     --------------------------
	.section	.nv.shared.reserved.0,"aw",@nobits
	.weak		__nv_reservedSMEM_offset_0_alias
	.size		__nv_reservedSMEM_offset_0_alias, 0, 64
	.other		__nv_reservedSMEM_offset_0_alias,@"STO_CUDA_RESERVED_SHARED STV_DEFAULT"
__nv_reservedSMEM_offset_0_alias:
	.zero		0
	.zero		64


//--------------------- .nv.constant0._Z16integrate_kernelPfffi --------------------------
	.section	.nv.constant0._Z16integrate_kernelPfffi,"a",@progbits
	.sectionflags	@""
	.align	4
.nv.constant0._Z16integrate_kernelPfffi:
	.zero		916


//--------------------- SYMBOLS --------------------------

	.type		.nv.reservedSmem.offset0,@object
	.size		.nv.reservedSmem.offset0,0x4
